//
// Generated by NVIDIA NVVM Compiler
//
// Compiler Build ID: CL-36424714
// Cuda compilation tools, release 13.0, V13.0.88
// Based on NVVM 20.0.0
//

.version 9.0
.target sm_100
.address_size 64

	// .globl	_Z12scale_kernelPfif

.visible .entry _Z12scale_kernelPfif(
	.param .u64 .ptr .align 1 _Z12scale_kernelPfif_param_0,
	.param .u32 _Z12scale_kernelPfif_param_1,
	.param .f32 _Z12scale_kernelPfif_param_2
)
{
	.reg .pred 	%p<2>;
	.reg .b32 	%r<6>;
	.reg .b32 	%f<4>;
	.reg .b64 	%rd<5>;

	ld.param.u64 	%rd1, [_Z12scale_kernelPfif_param_0];
	ld.param.u32 	%r2, [_Z12scale_kernelPfif_param_1];
	ld.param.f32 	%f1, [_Z12scale_kernelPfif_param_2];
	mov.u32 	%r3, %ctaid.x;
	mov.u32 	%r4, %ntid.x;
	mov.u32 	%r5, %tid.x;
	mad.lo.s32 	%r1, %r3, %r4, %r5;
	setp.ge.s32 	%p1, %r1, %r2;
	@%p1 bra 	$L__BB0_2;
	cvta.to.global.u64 	%rd2, %rd1;
	mul.wide.s32 	%rd3, %r1, 4;
	add.s64 	%rd4, %rd2, %rd3;
	ld.global.f32 	%f2, [%rd4];
	fma.rn.f32 	%f3, %f1, %f2, 0f3A83126F;
	st.global.f32 	[%rd4], %f3;
$L__BB0_2:
	ret;

}


// ===== COMPILED SASS (sm_100) =====

	.target	sm_100

	.elftype	@"ET_EXEC"


//--------------------- .note.nv.tkinfo           --------------------------
	.section	.note.nv.tkinfo,"",@"SHT_NOTE"
	.sectionflags	@"SHF_NOTE_NV_TKINFO"
	.tkinfo
        /*0018*/ 	.word	0x00000002
        /*0030*/ 	.string	""
        /*0030*/ 	.string	"ptxas"
        /*0030*/ 	.string	"Cuda compilation tools, release 13.0, V13.0.88"
        /*0030*/ 	.string	"Build cuda_13.0.r13.0/compiler.36424714_0"
        /*0030*/ 	.string	"-arch sm_100 -m 64 "



//--------------------- .note.nv.cuinfo           --------------------------
	.section	.note.nv.cuinfo,"",@"SHT_NOTE"
	.sectionflags	@"SHF_NOTE_NV_CUINFO"
        /*0018*/ 	.short	0x0002
        /*001a*/ 	.short	0x0064
        /*001c*/ 	.short	0x0082
	.zero		2


//--------------------- .nv.info                  --------------------------
	.section	.nv.info,"",@"SHT_CUDA_INFO"
	.align	4


	//----- nvinfo : EIATTR_REGCOUNT
	.align		4
        /*0000*/ 	.byte	0x04, 0x2f
        /*0002*/ 	.short	(.L_1 - .L_0)
	.align		4
.L_0:
        /*0004*/ 	.word	index@(_Z12scale_kernelPfif)
        /*0008*/ 	.word	0x00000008


	//----- nvinfo : EIATTR_FRAME_SIZE
	.align		4
.L_1:
        /*000c*/ 	.byte	0x04, 0x11
        /*000e*/ 	.short	(.L_3 - .L_2)
	.align		4
.L_2:
        /*0010*/ 	.word	index@(_Z12scale_kernelPfif)
        /*0014*/ 	.word	0x00000000


	//----- nvinfo : EIATTR_MIN_STACK_SIZE
	.align		4
.L_3:
        /*0018*/ 	.byte	0x04, 0x12
        /*001a*/ 	.short	(.L_5 - .L_4)
	.align		4
.L_4:
        /*001c*/ 	.word	index@(_Z12scale_kernelPfif)
        /*0020*/ 	.word	0x00000000
.L_5:


//--------------------- .nv.compat                --------------------------
	.section	.nv.compat,"",@"SHT_CUDA_COMPAT_INFO"
	.align	4
        /*0000*/ 	.byte	0x02, 0x09, 0x00, 0x00, 0x02, 0x02, 0x01, 0x00, 0x02, 0x05, 0x05, 0x00, 0x03, 0x07, 0x01, 0x01
        /*0010*/ 	.byte	0x02, 0x03, 0x00, 0x00, 0x02, 0x06, 0x01, 0x00, 0x04, 0x0b, 0x08, 0x00, 0x09, 0x00, 0x00, 0x00
        /*0020*/ 	.byte	0x00, 0x00, 0x00, 0x00


//--------------------- .nv.info._Z12scale_kernelPfif --------------------------
	.section	.nv.info._Z12scale_kernelPfif,"",@"SHT_CUDA_INFO"
	.sectionflags	@""
	.align	4


	//----- nvinfo : EIATTR_CUDA_API_VERSION
	.align		4
        /*0000*/ 	.byte	0x04, 0x37
        /*0002*/ 	.short	(.L_7 - .L_6)
.L_6:
        /*0004*/ 	.word	0x00000082


	//----- nvinfo : EIATTR_KPARAM_INFO
	.align		4
.L_7:
        /*0008*/ 	.byte	0x04, 0x17
        /*000a*/ 	.short	(.L_9 - .L_8)
.L_8:
        /*000c*/ 	.word	0x00000000
        /*0010*/ 	.short	0x0002
        /*0012*/ 	.short	0x000c
        /*0014*/ 	.byte	0x00, 0xf0, 0x11, 0x00


	//----- nvinfo : EIATTR_KPARAM_INFO
	.align		4
.L_9:
        /*0018*/ 	.byte	0x04, 0x17
        /*001a*/ 	.short	(.L_11 - .L_10)
.L_10:
        /*001c*/ 	.word	0x00000000
        /*0020*/ 	.short	0x0001
        /*0022*/ 	.short	0x0008
        /*0024*/ 	.byte	0x00, 0xf0, 0x11, 0x00


	//----- nvinfo : EIATTR_KPARAM_INFO
	.align		4
.L_11:
        /*0028*/ 	.byte	0x04, 0x17
        /*002a*/ 	.short	(.L_13 - .L_12)
.L_12:
        /*002c*/ 	.word	0x00000000
        /*0030*/ 	.short	0x0000
        /*0032*/ 	.short	0x0000
        /*0034*/ 	.byte	0x00, 0xf5, 0x21, 0x00


	//----- nvinfo : EIATTR_SPARSE_MMA_MASK
	.align		4
.L_13:
        /*0038*/ 	.byte	0x03, 0x50
        /*003a*/ 	.short	0x0000


	//----- nvinfo : EIATTR_MAXREG_COUNT
	.align		4
        /*003c*/ 	.byte	0x03, 0x1b
        /*003e*/ 	.short	0x00ff


	//----- nvinfo : EIATTR_MERCURY_ISA_VERSION
	.align		4
        /*0040*/ 	.byte	0x03, 0x5f
        /*0042*/ 	.short	0x0101


	//----- nvinfo : EIATTR_VRC_CTA_INIT_COUNT
	.align		4
        /*0044*/ 	.byte	0x02, 0x4a
	.zero		1
	.zero		1


	//----- nvinfo : EIATTR_EXIT_INSTR_OFFSETS
	.align		4
        /*0048*/ 	.byte	0x04, 0x1c
        /*004a*/ 	.short	(.L_15 - .L_14)


	//   ....[0]....
.L_14:
        /*004c*/ 	.word	0x00000070


	//   ....[1]....
        /*0050*/ 	.word	0x000000f0


	//----- nvinfo : EIATTR_CBANK_PARAM_SIZE
	.align		4
.L_15:
        /*0054*/ 	.byte	0x03, 0x19
        /*0056*/ 	.short	0x0010


	//----- nvinfo : EIATTR_PARAM_CBANK
	.align		4
        /*0058*/ 	.byte	0x04, 0x0a
        /*005a*/ 	.short	(.L_17 - .L_16)
	.align		4
.L_16:
        /*005c*/ 	.word	index@(.nv.constant0._Z12scale_kernelPfif)
        /*0060*/ 	.short	0x0380
        /*0062*/ 	.short	0x0010


	//----- nvinfo : EIATTR_SW_WAR
	.align		4
.L_17:
        /*0064*/ 	.byte	0x04, 0x36
        /*0066*/ 	.short	(.L_19 - .L_18)
.L_18:
        /*0068*/ 	.word	0x00000008
.L_19:


//--------------------- .nv.callgraph             --------------------------
	.section	.nv.callgraph,"",@"SHT_CUDA_CALLGRAPH"
	.align	4
	.sectionentsize	8
	.align		4
        /*0000*/ 	.word	0x00000000
	.align		4
        /*0004*/ 	.word	0xffffffff
	.align		4
        /*0008*/ 	.word	0x00000000
	.align		4
        /*000c*/ 	.word	0xfffffffe
	.align		4
        /*0010*/ 	.word	0x00000000
	.align		4
        /*0014*/ 	.word	0xfffffffd
	.align		4
        /*0018*/ 	.word	0x00000000
	.align		4
        /*001c*/ 	.word	0xfffffffc


//--------------------- .text._Z12scale_kernelPfif --------------------------
	.section	.text._Z12scale_kernelPfif,"ax",@progbits
	.align	128
        .global         _Z12scale_kernelPfif
        .type           _Z12scale_kernelPfif,@function
        .size           _Z12scale_kernelPfif,(.L_x_1 - _Z12scale_kernelPfif)
        .other          _Z12scale_kernelPfif,@"STO_CUDA_ENTRY STV_DEFAULT"
_Z12scale_kernelPfif:
.text._Z12scale_kernelPfif:
[----:B------:R-:W-:Y:S01]  /*0000*/  LDC R1, c[0x0][0x37c] ;  /* 0x0000df00ff017b82 */ /* 0x000fe20000000800 */
[----:B------:R-:W0:Y:S07]  /*0010*/  S2R R0, SR_TID.X ;  /* 0x0000000000007919 */ /* 0x000e2e0000002100 */
[----:B------:R-:W0:Y:S01]  /*0020*/  S2UR UR4, SR_CTAID.X ;  /* 0x00000000000479c3 */ /* 0x000e220000002500 */
[----:B------:R-:W1:Y:S07]  /*0030*/  LDCU UR5, c[0x0][0x388] ;  /* 0x00007100ff0577ac */ /* 0x000e6e0008000800 */
[----:B------:R-:W0:Y:S02]  /*0040*/  LDC R5, c[0x0][0x360] ;  /* 0x0000d800ff057b82 */ /* 0x000e240000000800 */
[----:B0-----:R-:W-:-:S05]  /*0050*/  IMAD R5, R5, UR4, R0 ;  /* 0x0000000405057c24 */ /* 0x001fca000f8e0200 */
[----:B-1----:R-:W-:-:S13]  /*0060*/  ISETP.GE.AND P0, PT, R5, UR5, PT ;  /* 0x0000000505007c0c */ /* 0x002fda000bf06270 */
[----:B------:R-:W-:Y:S05]  /*0070*/  @P0 EXIT ;  /* 0x000000000000094d */ /* 0x000fea0003800000 */
[----:B------:R-:W0:Y:S01]  /*0080*/  LDC.64 R2, c[0x0][0x380] ;  /* 0x0000e000ff027b82 */ /* 0x000e220000000a00 */
[----:B------:R-:W1:Y:S01]  /*0090*/  LDCU.64 UR4, c[0x0][0x358] ;  /* 0x00006b00ff0477ac */ /* 0x000e620008000a00 */
[----:B0-----:R-:W-:-:S06]  /*00a0*/  IMAD.WIDE R2, R5, 0x4, R2 ;  /* 0x0000000405027825 */ /* 0x001fcc00078e0202 */
[----:B------:R-:W0:Y:S01]  /*00b0*/  LDC R5, c[0x0][0x38c] ;  /* 0x0000e300ff057b82 */ /* 0x000e220000000800 */
[----:B-1----:R-:W0:Y:S02]  /*00c0*/  LDG.E R0, desc[UR4][R2.64] ;  /* 0x0000000402007981 */ /* 0x002e24000c1e1900 */
[----:B0-----:R-:W-:-:S05]  /*00d0*/  FFMA R5, R0, R5, 0.0010000000474974513054 ;  /* 0x3a83126f00057423 */ /* 0x001fca0000000005 */
[----:B------:R-:W-:Y:S01]  /*00e0*/  STG.E desc[UR4][R2.64], R5 ;  /* 0x0000000502007986 */ /* 0x000fe2000c101904 */
[----:B------:R-:W-:Y:S05]  /*00f0*/  EXIT ;  /* 0x000000000000794d */ /* 0x000fea0003800000 */
.L_x_0:
[----:B------:R-:W-:-:S00]  /*0100*/  BRA `(.L_x_0) ;  /* 0xfffffffc00fc7947 */ /* 0x000fc0000383ffff */
[----:B------:R-:W-:-:S00]  /*0110*/  NOP ;  /* 0x0000000000007918 */ /* 0x000fc00000000000 */
        /* <DEDUP_REMOVED lines=14> */
.L_x_1:


//--------------------- .nv.shared.reserved.0     --------------------------
	.section	.nv.shared.reserved.0,"aw",@nobits
	.weak		__nv_reservedSMEM_offset_0_alias
	.size		__nv_reservedSMEM_offset_0_alias, 0, 64
	.other		__nv_reservedSMEM_offset_0_alias,@"STO_CUDA_RESERVED_SHARED STV_DEFAULT"
__nv_reservedSMEM_offset_0_alias:
	.zero		0
	.zero		64


//--------------------- .nv.constant0._Z12scale_kernelPfif --------------------------
	.section	.nv.constant0._Z12scale_kernelPfif,"a",@progbits
	.sectionflags	@""
	.align	4
.nv.constant0._Z12scale_kernelPfif:
	.zero		912


//--------------------- SYMBOLS --------------------------

	.type		.nv.reservedSmem.offset0,@object
	.size		.nv.reservedSmem.offset0,0x4
